//
// Generated by NVIDIA NVVM Compiler
//
// Compiler Build ID: CL-36424714
// Cuda compilation tools, release 13.0, V13.0.88
// Based on NVVM 20.0.0
//

.version 9.0
.target sm_100
.address_size 64

	// .globl	_Z20convolution2D_kernelPfS_S_iii
// _ZZ20convolution2D_kernelPfS_S_iiiE12sharedKernel has been demoted

.visible .entry _Z20convolution2D_kernelPfS_S_iii(
	.param .u64 .ptr .align 1 _Z20convolution2D_kernelPfS_S_iii_param_0,
	.param .u64 .ptr .align 1 _Z20convolution2D_kernelPfS_S_iii_param_1,
	.param .u64 .ptr .align 1 _Z20convolution2D_kernelPfS_S_iii_param_2,
	.param .u32 _Z20convolution2D_kernelPfS_S_iii_param_3,
	.param .u32 _Z20convolution2D_kernelPfS_S_iii_param_4,
	.param .u32 _Z20convolution2D_kernelPfS_S_iii_param_5
)
{
	.reg .pred 	%p<50>;
	.reg .b32 	%r<97>;
	.reg .b32 	%f<56>;
	.reg .b64 	%rd<38>;
	// demoted variable
	.shared .align 4 .b8 _ZZ20convolution2D_kernelPfS_S_iiiE12sharedKernel[1024];
	ld.param.u64 	%rd4, [_Z20convolution2D_kernelPfS_S_iii_param_0];
	ld.param.u64 	%rd5, [_Z20convolution2D_kernelPfS_S_iii_param_1];
	ld.param.u32 	%r53, [_Z20convolution2D_kernelPfS_S_iii_param_3];
	ld.param.u32 	%r54, [_Z20convolution2D_kernelPfS_S_iii_param_4];
	ld.param.u32 	%r55, [_Z20convolution2D_kernelPfS_S_iii_param_5];
	cvta.to.global.u64 	%rd1, %rd4;
	cvta.to.global.u64 	%rd2, %rd5;
	mov.u32 	%r1, %tid.x;
	mov.u32 	%r2, %tid.y;
	mov.u32 	%r56, %ctaid.x;
	mov.u32 	%r57, %ntid.x;
	mad.lo.s32 	%r3, %r56, %r57, %r1;
	mov.u32 	%r58, %ctaid.y;
	mov.u32 	%r59, %ntid.y;
	mad.lo.s32 	%r4, %r58, %r59, %r2;
	setp.lt.s32 	%p2, %r55, 1;
	mov.f32 	%f46, 0f00000000;
	@%p2 bra 	$L__BB0_23;
	shr.u32 	%r61, %r55, 1;
	sub.s32 	%r5, %r3, %r61;
	sub.s32 	%r6, %r4, %r61;
	mad.lo.s32 	%r62, %r55, %r2, %r1;
	shl.b32 	%r63, %r62, 2;
	mov.u32 	%r64, _ZZ20convolution2D_kernelPfS_S_iiiE12sharedKernel;
	add.s32 	%r7, %r64, %r63;
	and.b32  	%r8, %r55, 3;
	and.b32  	%r9, %r55, 2147483644;
	neg.s32 	%r10, %r9;
	shl.b32 	%r11, %r55, 2;
	add.s32 	%r12, %r6, 3;
	mul.lo.s32 	%r65, %r53, %r6;
	add.s32 	%r66, %r65, %r53;
	add.s32 	%r67, %r3, %r66;
	sub.s32 	%r13, %r67, %r61;
	shl.b32 	%r14, %r53, 2;
	add.s32 	%r68, %r6, 2;
	mad.lo.s32 	%r69, %r53, %r68, %r3;
	sub.s32 	%r15, %r69, %r61;
	mad.lo.s32 	%r70, %r53, %r12, %r3;
	sub.s32 	%r16, %r70, %r61;
	add.s32 	%r71, %r3, %r65;
	sub.s32 	%r17, %r71, %r61;
	mov.f32 	%f46, 0f00000000;
	mov.b32 	%r85, 0;
$L__BB0_2:
	setp.lt.u32 	%p3, %r55, 4;
	add.s32 	%r19, %r5, %r85;
	setp.gt.s32 	%p4, %r19, -1;
	setp.lt.s32 	%p5, %r19, %r53;
	and.pred  	%p1, %p4, %p5;
	mov.b32 	%r96, 0;
	@%p3 bra 	$L__BB0_13;
	mad.lo.s32 	%r94, %r55, 3, %r85;
	shl.b32 	%r73, %r55, 1;
	add.s32 	%r93, %r73, %r85;
	add.s32 	%r92, %r55, %r85;
	add.s32 	%r89, %r13, %r85;
	add.s32 	%r88, %r15, %r85;
	add.s32 	%r87, %r16, %r85;
	add.s32 	%r86, %r17, %r85;
	mov.u32 	%r90, %r12;
	mov.u32 	%r91, %r85;
	mov.u32 	%r95, %r10;
$L__BB0_4:
	add.s32 	%r37, %r90, -2;
	add.s32 	%r74, %r90, -3;
	setp.gt.s32 	%p6, %r74, -1;
	setp.lt.s32 	%p7, %r74, %r54;
	and.pred  	%p8, %p6, %p7;
	and.pred  	%p9, %p1, %p8;
	not.pred 	%p10, %p9;
	@%p10 bra 	$L__BB0_6;
	mul.wide.u32 	%rd6, %r91, 4;
	add.s64 	%rd7, %rd2, %rd6;
	ld.global.f32 	%f23, [%rd7];
	st.shared.f32 	[%r7], %f23;
	bar.sync 	0;
	mul.wide.s32 	%rd8, %r86, 4;
	add.s64 	%rd9, %rd1, %rd8;
	ld.global.f32 	%f24, [%rd9];
	ld.shared.f32 	%f25, [%r7];
	fma.rn.f32 	%f46, %f24, %f25, %f46;
	bar.sync 	0;
$L__BB0_6:
	setp.gt.s32 	%p11, %r37, -1;
	setp.lt.s32 	%p12, %r37, %r54;
	and.pred  	%p13, %p11, %p12;
	and.pred  	%p14, %p1, %p13;
	not.pred 	%p15, %p14;
	@%p15 bra 	$L__BB0_8;
	mul.wide.u32 	%rd10, %r92, 4;
	add.s64 	%rd11, %rd2, %rd10;
	ld.global.f32 	%f26, [%rd11];
	st.shared.f32 	[%r7], %f26;
	bar.sync 	0;
	mul.wide.s32 	%rd12, %r89, 4;
	add.s64 	%rd13, %rd1, %rd12;
	ld.global.f32 	%f27, [%rd13];
	ld.shared.f32 	%f28, [%r7];
	fma.rn.f32 	%f46, %f27, %f28, %f46;
	bar.sync 	0;
$L__BB0_8:
	add.s32 	%r75, %r37, 1;
	setp.gt.s32 	%p16, %r75, -1;
	setp.lt.s32 	%p17, %r75, %r54;
	and.pred  	%p18, %p16, %p17;
	and.pred  	%p19, %p1, %p18;
	not.pred 	%p20, %p19;
	@%p20 bra 	$L__BB0_10;
	mul.wide.u32 	%rd14, %r93, 4;
	add.s64 	%rd15, %rd2, %rd14;
	ld.global.f32 	%f29, [%rd15];
	st.shared.f32 	[%r7], %f29;
	bar.sync 	0;
	mul.wide.s32 	%rd16, %r88, 4;
	add.s64 	%rd17, %rd1, %rd16;
	ld.global.f32 	%f30, [%rd17];
	ld.shared.f32 	%f31, [%r7];
	fma.rn.f32 	%f46, %f30, %f31, %f46;
	bar.sync 	0;
$L__BB0_10:
	setp.gt.s32 	%p21, %r90, -1;
	setp.lt.s32 	%p22, %r90, %r54;
	and.pred  	%p23, %p21, %p22;
	and.pred  	%p24, %p1, %p23;
	not.pred 	%p25, %p24;
	@%p25 bra 	$L__BB0_12;
	mul.wide.u32 	%rd18, %r94, 4;
	add.s64 	%rd19, %rd2, %rd18;
	ld.global.f32 	%f32, [%rd19];
	st.shared.f32 	[%r7], %f32;
	bar.sync 	0;
	mul.wide.s32 	%rd20, %r87, 4;
	add.s64 	%rd21, %rd1, %rd20;
	ld.global.f32 	%f33, [%rd21];
	ld.shared.f32 	%f34, [%r7];
	fma.rn.f32 	%f46, %f33, %f34, %f46;
	bar.sync 	0;
$L__BB0_12:
	add.s32 	%r95, %r95, 4;
	add.s32 	%r94, %r94, %r11;
	add.s32 	%r93, %r93, %r11;
	add.s32 	%r92, %r92, %r11;
	add.s32 	%r91, %r91, %r11;
	add.s32 	%r90, %r90, 4;
	add.s32 	%r89, %r89, %r14;
	add.s32 	%r88, %r88, %r14;
	add.s32 	%r87, %r87, %r14;
	add.s32 	%r86, %r86, %r14;
	setp.ne.s32 	%p26, %r95, 0;
	mov.u32 	%r96, %r9;
	@%p26 bra 	$L__BB0_4;
$L__BB0_13:
	setp.eq.s32 	%p27, %r8, 0;
	@%p27 bra 	$L__BB0_22;
	add.s32 	%r49, %r6, %r96;
	setp.gt.s32 	%p28, %r49, -1;
	setp.lt.s32 	%p29, %r49, %r54;
	and.pred  	%p30, %p28, %p29;
	and.pred  	%p32, %p1, %p30;
	not.pred 	%p33, %p32;
	@%p33 bra 	$L__BB0_16;
	mad.lo.s32 	%r76, %r96, %r55, %r85;
	mul.wide.u32 	%rd22, %r76, 4;
	add.s64 	%rd23, %rd2, %rd22;
	ld.global.f32 	%f35, [%rd23];
	st.shared.f32 	[%r7], %f35;
	bar.sync 	0;
	mad.lo.s32 	%r77, %r49, %r53, %r19;
	mul.wide.s32 	%rd24, %r77, 4;
	add.s64 	%rd25, %rd1, %rd24;
	ld.global.f32 	%f36, [%rd25];
	ld.shared.f32 	%f37, [%r7];
	fma.rn.f32 	%f46, %f36, %f37, %f46;
	bar.sync 	0;
$L__BB0_16:
	setp.eq.s32 	%p34, %r8, 1;
	@%p34 bra 	$L__BB0_22;
	add.s32 	%r50, %r49, 1;
	setp.gt.s32 	%p35, %r50, -1;
	setp.lt.s32 	%p36, %r50, %r54;
	and.pred  	%p37, %p35, %p36;
	and.pred  	%p38, %p1, %p37;
	not.pred 	%p39, %p38;
	@%p39 bra 	$L__BB0_19;
	mad.lo.s32 	%r78, %r55, %r96, %r55;
	add.s32 	%r79, %r78, %r85;
	mul.wide.u32 	%rd26, %r79, 4;
	add.s64 	%rd27, %rd2, %rd26;
	ld.global.f32 	%f38, [%rd27];
	st.shared.f32 	[%r7], %f38;
	bar.sync 	0;
	mad.lo.s32 	%r80, %r50, %r53, %r19;
	mul.wide.s32 	%rd28, %r80, 4;
	add.s64 	%rd29, %rd1, %rd28;
	ld.global.f32 	%f39, [%rd29];
	ld.shared.f32 	%f40, [%r7];
	fma.rn.f32 	%f46, %f39, %f40, %f46;
	bar.sync 	0;
$L__BB0_19:
	setp.eq.s32 	%p40, %r8, 2;
	@%p40 bra 	$L__BB0_22;
	add.s32 	%r51, %r49, 2;
	setp.gt.s32 	%p41, %r51, -1;
	setp.lt.s32 	%p42, %r51, %r54;
	and.pred  	%p43, %p41, %p42;
	and.pred  	%p44, %p1, %p43;
	not.pred 	%p45, %p44;
	@%p45 bra 	$L__BB0_22;
	add.s32 	%r81, %r96, 2;
	mad.lo.s32 	%r82, %r81, %r55, %r85;
	mul.wide.u32 	%rd30, %r82, 4;
	add.s64 	%rd31, %rd2, %rd30;
	ld.global.f32 	%f41, [%rd31];
	st.shared.f32 	[%r7], %f41;
	bar.sync 	0;
	mad.lo.s32 	%r83, %r51, %r53, %r19;
	mul.wide.s32 	%rd32, %r83, 4;
	add.s64 	%rd33, %rd1, %rd32;
	ld.global.f32 	%f42, [%rd33];
	ld.shared.f32 	%f43, [%r7];
	fma.rn.f32 	%f46, %f42, %f43, %f46;
	bar.sync 	0;
$L__BB0_22:
	add.s32 	%r85, %r85, 1;
	setp.ne.s32 	%p46, %r85, %r55;
	@%p46 bra 	$L__BB0_2;
$L__BB0_23:
	setp.ge.s32 	%p47, %r3, %r53;
	setp.ge.s32 	%p48, %r4, %r54;
	or.pred  	%p49, %p47, %p48;
	@%p49 bra 	$L__BB0_25;
	ld.param.u64 	%rd37, [_Z20convolution2D_kernelPfS_S_iii_param_2];
	mad.lo.s32 	%r84, %r53, %r4, %r3;
	cvta.to.global.u64 	%rd34, %rd37;
	mul.wide.s32 	%rd35, %r84, 4;
	add.s64 	%rd36, %rd34, %rd35;
	st.global.f32 	[%rd36], %f46;
$L__BB0_25:
	ret;

}


// ===== COMPILED SASS (sm_100) =====

	.target	sm_100

	.elftype	@"ET_EXEC"


//--------------------- .note.nv.tkinfo           --------------------------
	.section	.note.nv.tkinfo,"",@"SHT_NOTE"
	.sectionflags	@"SHF_NOTE_NV_TKINFO"
	.tkinfo
        /*0018*/ 	.word	0x00000002
        /*0030*/ 	.string	""
        /*0030*/ 	.string	"ptxas"
        /*0030*/ 	.string	"Cuda compilation tools, release 13.0, V13.0.88"
        /*0030*/ 	.string	"Build cuda_13.0.r13.0/compiler.36424714_0"
        /*0030*/ 	.string	"-arch sm_100 -m 64 "



//--------------------- .note.nv.cuinfo           --------------------------
	.section	.note.nv.cuinfo,"",@"SHT_NOTE"
	.sectionflags	@"SHF_NOTE_NV_CUINFO"
        /*0018*/ 	.short	0x0002
        /*001a*/ 	.short	0x0064
        /*001c*/ 	.short	0x0082
	.zero		2


//--------------------- .nv.info                  --------------------------
	.section	.nv.info,"",@"SHT_CUDA_INFO"
	.align	4


	//----- nvinfo : EIATTR_REGCOUNT
	.align		4
        /*0000*/ 	.byte	0x04, 0x2f
        /*0002*/ 	.short	(.L_1 - .L_0)
	.align		4
.L_0:
        /*0004*/ 	.word	index@(_Z20convolution2D_kernelPfS_S_iii)
        /*0008*/ 	.word	0x00000020


	//----- nvinfo : EIATTR_FRAME_SIZE
	.align		4
.L_1:
        /*000c*/ 	.byte	0x04, 0x11
        /*000e*/ 	.short	(.L_3 - .L_2)
	.align		4
.L_2:
        /*0010*/ 	.word	index@(_Z20convolution2D_kernelPfS_S_iii)
        /*0014*/ 	.word	0x00000000


	//----- nvinfo : EIATTR_MIN_STACK_SIZE
	.align		4
.L_3:
        /*0018*/ 	.byte	0x04, 0x12
        /*001a*/ 	.short	(.L_5 - .L_4)
	.align		4
.L_4:
        /*001c*/ 	.word	index@(_Z20convolution2D_kernelPfS_S_iii)
        /*0020*/ 	.word	0x00000000
.L_5:


//--------------------- .nv.compat                --------------------------
	.section	.nv.compat,"",@"SHT_CUDA_COMPAT_INFO"
	.align	4
        /*0000*/ 	.byte	0x02, 0x09, 0x00, 0x00, 0x02, 0x02, 0x01, 0x00, 0x02, 0x05, 0x05, 0x00, 0x03, 0x07, 0x01, 0x01
        /*0010*/ 	.byte	0x02, 0x03, 0x00, 0x00, 0x02, 0x06, 0x01, 0x00, 0x04, 0x0b, 0x08, 0x00, 0x09, 0x00, 0x00, 0x00
        /*0020*/ 	.byte	0x00, 0x00, 0x00, 0x00


//--------------------- .nv.info._Z20convolution2D_kernelPfS_S_iii --------------------------
	.section	.nv.info._Z20convolution2D_kernelPfS_S_iii,"",@"SHT_CUDA_INFO"
	.sectionflags	@""
	.align	4


	//----- nvinfo : EIATTR_CUDA_API_VERSION
	.align		4
        /*0000*/ 	.byte	0x04, 0x37
        /*0002*/ 	.short	(.L_7 - .L_6)
.L_6:
        /*0004*/ 	.word	0x00000082


	//----- nvinfo : EIATTR_KPARAM_INFO
	.align		4
.L_7:
        /*0008*/ 	.byte	0x04, 0x17
        /*000a*/ 	.short	(.L_9 - .L_8)
.L_8:
        /*000c*/ 	.word	0x00000000
        /*0010*/ 	.short	0x0005
        /*0012*/ 	.short	0x0020
        /*0014*/ 	.byte	0x00, 0xf0, 0x11, 0x00


	//----- nvinfo : EIATTR_KPARAM_INFO
	.align		4
.L_9:
        /*0018*/ 	.byte	0x04, 0x17
        /*001a*/ 	.short	(.L_11 - .L_10)
.L_10:
        /*001c*/ 	.word	0x00000000
        /*0020*/ 	.short	0x0004
        /*0022*/ 	.short	0x001c
        /*0024*/ 	.byte	0x00, 0xf0, 0x11, 0x00


	//----- nvinfo : EIATTR_KPARAM_INFO
	.align		4
.L_11:
        /*0028*/ 	.byte	0x04, 0x17
        /*002a*/ 	.short	(.L_13 - .L_12)
.L_12:
        /*002c*/ 	.word	0x00000000
        /*0030*/ 	.short	0x0003
        /*0032*/ 	.short	0x0018
        /*0034*/ 	.byte	0x00, 0xf0, 0x11, 0x00


	//----- nvinfo : EIATTR_KPARAM_INFO
	.align		4
.L_13:
        /*0038*/ 	.byte	0x04, 0x17
        /*003a*/ 	.short	(.L_15 - .L_14)
.L_14:
        /*003c*/ 	.word	0x00000000
        /*0040*/ 	.short	0x0002
        /*0042*/ 	.short	0x0010
        /*0044*/ 	.byte	0x00, 0xf5, 0x21, 0x00


	//----- nvinfo : EIATTR_KPARAM_INFO
	.align		4
.L_15:
        /*0048*/ 	.byte	0x04, 0x17
        /*004a*/ 	.short	(.L_17 - .L_16)
.L_16:
        /*004c*/ 	.word	0x00000000
        /*0050*/ 	.short	0x0001
        /*0052*/ 	.short	0x0008
        /*0054*/ 	.byte	0x00, 0xf5, 0x21, 0x00


	//----- nvinfo : EIATTR_KPARAM_INFO
	.align		4
.L_17:
        /*0058*/ 	.byte	0x04, 0x17
        /*005a*/ 	.short	(.L_19 - .L_18)
.L_18:
        /*005c*/ 	.word	0x00000000
        /*0060*/ 	.short	0x0000
        /*0062*/ 	.short	0x0000
        /*0064*/ 	.byte	0x00, 0xf5, 0x21, 0x00


	//----- nvinfo : EIATTR_SPARSE_MMA_MASK
	.align		4
.L_19:
        /*0068*/ 	.byte	0x03, 0x50
        /*006a*/ 	.short	0x0000


	//----- nvinfo : EIATTR_MAXREG_COUNT
	.align		4
        /*006c*/ 	.byte	0x03, 0x1b
        /*006e*/ 	.short	0x00ff


	//----- nvinfo : EIATTR_NUM_BARRIERS
	.align		4
        /*0070*/ 	.byte	0x02, 0x4c
        /*0072*/ 	.byte	0x01
	.zero		1


	//----- nvinfo : EIATTR_MERCURY_ISA_VERSION
	.align		4
        /*0074*/ 	.byte	0x03, 0x5f
        /*0076*/ 	.short	0x0101


	//----- nvinfo : EIATTR_VRC_CTA_INIT_COUNT
	.align		4
        /*0078*/ 	.byte	0x02, 0x4a
	.zero		1
	.zero		1


	//----- nvinfo : EIATTR_EXIT_INSTR_OFFSETS
	.align		4
        /*007c*/ 	.byte	0x04, 0x1c
        /*007e*/ 	.short	(.L_21 - .L_20)


	//   ....[0]....
.L_20:
        /*0080*/ 	.word	0x00000d80


	//   ....[1]....
        /*0084*/ 	.word	0x00000dd0


	//----- nvinfo : EIATTR_CRS_STACK_SIZE
	.align		4
.L_21:
        /*0088*/ 	.byte	0x04, 0x1e
        /*008a*/ 	.short	(.L_23 - .L_22)
.L_22:
        /*008c*/ 	.word	0x00000000


	//----- nvinfo : EIATTR_CBANK_PARAM_SIZE
	.align		4
.L_23:
        /*0090*/ 	.byte	0x03, 0x19
        /*0092*/ 	.short	0x0024


	//----- nvinfo : EIATTR_PARAM_CBANK
	.align		4
        /*0094*/ 	.byte	0x04, 0x0a
        /*0096*/ 	.short	(.L_25 - .L_24)
	.align		4
.L_24:
        /*0098*/ 	.word	index@(.nv.constant0._Z20convolution2D_kernelPfS_S_iii)
        /*009c*/ 	.short	0x0380
        /*009e*/ 	.short	0x0024


	//----- nvinfo : EIATTR_SW_WAR
	.align		4
.L_25:
        /*00a0*/ 	.byte	0x04, 0x36
        /*00a2*/ 	.short	(.L_27 - .L_26)
.L_26:
        /*00a4*/ 	.word	0x00000008
.L_27:


//--------------------- .nv.callgraph             --------------------------
	.section	.nv.callgraph,"",@"SHT_CUDA_CALLGRAPH"
	.align	4
	.sectionentsize	8
	.align		4
        /*0000*/ 	.word	0x00000000
	.align		4
        /*0004*/ 	.word	0xffffffff
	.align		4
        /*0008*/ 	.word	0x00000000
	.align		4
        /*000c*/ 	.word	0xfffffffe
	.align		4
        /*0010*/ 	.word	0x00000000
	.align		4
        /*0014*/ 	.word	0xfffffffd
	.align		4
        /*0018*/ 	.word	0x00000000
	.align		4
        /*001c*/ 	.word	0xfffffffc


//--------------------- .text._Z20convolution2D_kernelPfS_S_iii --------------------------
	.section	.text._Z20convolution2D_kernelPfS_S_iii,"ax",@progbits
	.align	128
        .global         _Z20convolution2D_kernelPfS_S_iii
        .type           _Z20convolution2D_kernelPfS_S_iii,@function
        .size           _Z20convolution2D_kernelPfS_S_iii,(.L_x_9 - _Z20convolution2D_kernelPfS_S_iii)
        .other          _Z20convolution2D_kernelPfS_S_iii,@"STO_CUDA_ENTRY STV_DEFAULT"
_Z20convolution2D_kernelPfS_S_iii:
.text._Z20convolution2D_kernelPfS_S_iii:
[----:B------:R-:W-:Y:S01]  /*0000*/  LDC R1, c[0x0][0x37c] ;  /* 0x0000df00ff017b82 */ /* 0x000fe20000000800 */
[----:B------:R-:W0:Y:S01]  /*0010*/  S2R R7, SR_TID.X ;  /* 0x0000000000077919 */ /* 0x000e220000002100 */
[----:B------:R-:W1:Y:S06]  /*0020*/  LDCU UR9, c[0x0][0x3a0] ;  /* 0x00007400ff0977ac */ /* 0x000e6c0008000800 */
[----:B------:R-:W0:Y:S01]  /*0030*/  S2UR UR4, SR_CTAID.X ;  /* 0x00000000000479c3 */ /* 0x000e220000002500 */
[----:B------:R-:W-:Y:S01]  /*0040*/  HFMA2 R0, -RZ, RZ, 0, 0 ;  /* 0x00000000ff007431 */ /* 0x000fe200000001ff */
[----:B------:R-:W2:Y:S01]  /*0050*/  S2R R6, SR_TID.Y ;  /* 0x0000000000067919 */ /* 0x000ea20000002200 */
[----:B------:R-:W3:Y:S05]  /*0060*/  LDCU.64 UR10, c[0x0][0x358] ;  /* 0x00006b00ff0a77ac */ /* 0x000eea0008000a00 */
[----:B------:R-:W0:Y:S08]  /*0070*/  LDC R2, c[0x0][0x360] ;  /* 0x0000d800ff027b82 */ /* 0x000e300000000800 */
[----:B------:R-:W2:Y:S01]  /*0080*/  S2UR UR5, SR_CTAID.Y ;  /* 0x00000000000579c3 */ /* 0x000ea20000002600 */
[----:B-1----:R-:W-:-:S07]  /*0090*/  UISETP.GE.AND UP0, UPT, UR9, 0x1, UPT ;  /* 0x000000010900788c */ /* 0x002fce000bf06270 */
[----:B------:R-:W2:Y:S01]  /*00a0*/  LDC R5, c[0x0][0x364] ;  /* 0x0000d900ff057b82 */ /* 0x000ea20000000800 */
[----:B0-----:R-:W-:Y:S02]  /*00b0*/  IMAD R3, R2, UR4, R7 ;  /* 0x0000000402037c24 */ /* 0x001fe4000f8e0207 */
[----:B--2---:R-:W-:Y:S01]  /*00c0*/  IMAD R2, R5, UR5, R6 ;  /* 0x0000000505027c24 */ /* 0x004fe2000f8e0206 */
[----:B---3--:R-:W-:Y:S06]  /*00d0*/  BRA.U !UP0, `(.L_x_0) ;  /* 0x0000000d081c7547 */ /* 0x008fec000b800000 */
[----:B------:R-:W0:Y:S01]  /*00e0*/  S2UR UR5, SR_CgaCtaId ;  /* 0x00000000000579c3 */ /* 0x000e220000008800 */
[----:B------:R-:W-:Y:S02]  /*00f0*/  USHF.R.U32.HI UR6, URZ, 0x1, UR9 ;  /* 0x00000001ff067899 */ /* 0x000fe40008011609 */
[----:B------:R-:W-:Y:S01]  /*0100*/  IMAD R7, R6, UR9, R7 ;  /* 0x0000000906077c24 */ /* 0x000fe2000f8e0207 */
[----:B------:R-:W-:Y:S01]  /*0110*/  UMOV UR4, 0x400 ;  /* 0x0000040000047882 */ /* 0x000fe20000000000 */
[----:B------:R-:W-:Y:S01]  /*0120*/  BSSY B0, `(.L_x_0) ;  /* 0x00000c2000007945 */ /* 0x000fe20003800000 */
[----:B------:R-:W-:Y:S01]  /*0130*/  MOV R0, RZ ;  /* 0x000000ff00007202 */ /* 0x000fe20000000f00 */
[----:B------:R-:W-:Y:S01]  /*0140*/  ULOP3.LUT UR7, UR9, 0x3, URZ, 0xc0, !UPT ;  /* 0x0000000309077892 */ /* 0x000fe2000f8ec0ff */
[----:B------:R-:W-:Y:S01]  /*0150*/  VIADD R4, R2, -UR6 ;  /* 0x8000000602047c36 */ /* 0x000fe20008000000 */
[----:B------:R-:W1:Y:S01]  /*0160*/  LDC R5, c[0x0][0x398] ;  /* 0x0000e600ff057b82 */ /* 0x000e620000000800 */
[----:B------:R-:W-:-:S02]  /*0170*/  ULOP3.LUT UR8, UR9, 0x7ffffffc, URZ, 0xc0, !UPT ;  /* 0x7ffffffc09087892 */ /* 0x000fc4000f8ec0ff */
[C---:B------:R-:W-:Y:S01]  /*0180*/  VIADD R6, R4.reuse, 0x3 ;  /* 0x0000000304067836 */ /* 0x040fe20000000000 */
[----:B------:R-:W-:Y:S01]  /*0190*/  IADD3 R10, PT, PT, R4, 0x2, RZ ;  /* 0x00000002040a7810 */ /* 0x000fe20007ffe0ff */
[----:B------:R-:W2:Y:S01]  /*01a0*/  LDCU UR12, c[0x0][0x3a0] ;  /* 0x00007400ff0c77ac */ /* 0x000ea20008000800 */
[----:B------:R-:W3:Y:S01]  /*01b0*/  LDCU UR9, c[0x0][0x398] ;  /* 0x00007300ff0977ac */ /* 0x000ee20008000800 */
[----:B0-----:R-:W-:-:S06]  /*01c0*/  ULEA UR4, UR5, UR4, 0x18 ;  /* 0x0000000405047291 */ /* 0x001fcc000f8ec0ff */
[----:B------:R-:W-:Y:S01]  /*01d0*/  LEA R7, R7, UR4, 0x2 ;  /* 0x0000000407077c11 */ /* 0x000fe2000f8e10ff */
[-C--:B-1----:R-:W-:Y:S02]  /*01e0*/  IMAD R8, R4, R5.reuse, R5 ;  /* 0x0000000504087224 */ /* 0x082fe400078e0205 */
[-CC-:B------:R-:W-:Y:S02]  /*01f0*/  IMAD R12, R10, R5.reuse, R3.reuse ;  /* 0x000000050a0c7224 */ /* 0x180fe400078e0203 */
[-CC-:B------:R-:W-:Y:S01]  /*0200*/  IMAD R14, R6, R5.reuse, R3.reuse ;  /* 0x00000005060e7224 */ /* 0x180fe200078e0203 */
[C---:B------:R-:W-:Y:S01]  /*0210*/  IADD3 R6, PT, PT, R3.reuse, -UR6, RZ ;  /* 0x8000000603067c10 */ /* 0x040fe2000fffe0ff */
[----:B------:R-:W-:Y:S01]  /*0220*/  IMAD R10, R4, R5, R3 ;  /* 0x00000005040a7224 */ /* 0x000fe200078e0203 */
[----:B------:R-:W-:Y:S01]  /*0230*/  IADD3 R8, PT, PT, R3, -UR6, R8 ;  /* 0x8000000603087c10 */ /* 0x000fe2000fffe008 */
[----:B------:R-:W-:Y:S01]  /*0240*/  IMAD.MOV.U32 R5, RZ, RZ, RZ ;  /* 0x000000ffff057224 */ /* 0x000fe200078e00ff */
[----:B------:R-:W-:Y:S01]  /*0250*/  IADD3 R12, PT, PT, R12, -UR6, RZ ;  /* 0x800000060c0c7c10 */ /* 0x000fe2000fffe0ff */
[----:B------:R-:W-:-:S02]  /*0260*/  VIADD R10, R10, -UR6 ;  /* 0x800000060a0a7c36 */ /* 0x000fc40008000000 */
[----:B--23--:R-:W-:-:S07]  /*0270*/  VIADD R14, R14, -UR6 ;  /* 0x800000060e0e7c36 */ /* 0x00cfce0008000000 */
.L_x_7:
[----:B------:R-:W0:Y:S01]  /*0280*/  LDCU UR4, c[0x0][0x3a0] ;  /* 0x00007400ff0477ac */ /* 0x000e220008000800 */
[----:B------:R-:W-:Y:S01]  /*0290*/  IADD3 R9, PT, PT, R6, R5, RZ ;  /* 0x0000000506097210 */ /* 0x000fe20007ffe0ff */
[----:B------:R-:W-:Y:S01]  /*02a0*/  IMAD.MOV.U32 R11, RZ, RZ, RZ ;  /* 0x000000ffff0b7224 */ /* 0x000fe200078e00ff */
[----:B------:R-:W1:Y:S01]  /*02b0*/  LDCU UR5, c[0x0][0x398] ;  /* 0x00007300ff0577ac */ /* 0x000e620008000800 */
[----:B0-----:R-:W-:-:S04]  /*02c0*/  MOV R18, UR4 ;  /* 0x0000000400127c02 */ /* 0x001fc80008000f00 */
[----:B------:R-:W-:Y:S01]  /*02d0*/  ISETP.GE.U32.AND P1, PT, R18, 0x4, PT ;  /* 0x000000041200780c */ /* 0x000fe20003f26070 */
[----:B-1----:R-:W-:-:S05]  /*02e0*/  IMAD.U32 R16, RZ, RZ, UR5 ;  /* 0x00000005ff107e24 */ /* 0x002fca000f8e00ff */
[----:B------:R-:W-:-:S04]  /*02f0*/  ISETP.GE.AND P0, PT, R9, R16, PT ;  /* 0x000000100900720c */ /* 0x000fc80003f06270 */
[----:B------:R-:W-:-:S03]  /*0300*/  ISETP.GT.AND P0, PT, R9, -0x1, !P0 ;  /* 0xffffffff0900780c */ /* 0x000fc60004704270 */
[----:B------:R-:W-:Y:S10]  /*0310*/  @!P1 BRA `(.L_x_1) ;  /* 0x0000000400709947 */ /* 0x000ff40003800000 */
[----:B------:R-:W-:Y:S01]  /*0320*/  UIADD3 UR4, UPT, UPT, -UR8, URZ, URZ ;  /* 0x000000ff08047290 */ /* 0x000fe2000fffe1ff */
[----:B------:R-:W-:Y:S01]  /*0330*/  BSSY B1, `(.L_x_2) ;  /* 0x0000059000017945 */ /* 0x000fe20003800000 */
[C-C-:B------:R-:W-:Y:S01]  /*0340*/  IMAD R22, R18.reuse, 0x3, R5.reuse ;  /* 0x0000000312167824 */ /* 0x140fe200078e0205 */
[-C--:B------:R-:W-:Y:S01]  /*0350*/  LEA R23, R18, R5.reuse, 0x1 ;  /* 0x0000000512177211 */ /* 0x080fe200078e08ff */
[----:B------:R-:W-:Y:S01]  /*0360*/  IMAD.IADD R25, R5, 0x1, R18 ;  /* 0x0000000105197824 */ /* 0x000fe200078e0212 */
[----:B------:R-:W-:Y:S01]  /*0370*/  IADD3 R9, PT, PT, R4, 0x3, RZ ;  /* 0x0000000304097810 */ /* 0x000fe20007ffe0ff */
[--C-:B------:R-:W-:Y:S01]  /*0380*/  IMAD.IADD R21, R8, 0x1, R5.reuse ;  /* 0x0000000108157824 */ /* 0x100fe200078e0205 */
[-C--:B------:R-:W-:Y:S01]  /*0390*/  IADD3 R15, PT, PT, R12, R5.reuse, RZ ;  /* 0x000000050c0f7210 */ /* 0x080fe20007ffe0ff */
[--C-:B------:R-:W-:Y:S01]  /*03a0*/  IMAD.IADD R13, R14, 0x1, R5.reuse ;  /* 0x000000010e0d7824 */ /* 0x100fe200078e0205 */
[----:B------:R-:W-:Y:S01]  /*03b0*/  IADD3 R11, PT, PT, R10, R5, RZ ;  /* 0x000000050a0b7210 */ /* 0x000fe20007ffe0ff */
[----:B------:R-:W-:Y:S01]  /*03c0*/  IMAD.MOV.U32 R20, RZ, RZ, R5 ;  /* 0x000000ffff147224 */ /* 0x000fe200078e0005 */
[----:B------:R-:W-:-:S07]  /*03d0*/  MOV R24, UR4 ;  /* 0x0000000400187c02 */ /* 0x000fce0008000f00 */
.L_x_3:
[----:B------:R-:W0:Y:S01]  /*03e0*/  LDC R26, c[0x0][0x39c] ;  /* 0x0000e700ff1a7b82 */ /* 0x000e220000000800 */
[----:B------:R-:W-:-:S05]  /*03f0*/  VIADD R17, R9, 0xfffffffd ;  /* 0xfffffffd09117836 */ /* 0x000fca0000000000 */
[----:B0-----:R-:W-:-:S04]  /*0400*/  ISETP.GE.AND P1, PT, R17, R26, PT ;  /* 0x0000001a1100720c */ /* 0x001fc80003f26270 */
[----:B------:R-:W-:-:S04]  /*0410*/  ISETP.GT.AND P1, PT, R17, -0x1, !P1 ;  /* 0xffffffff1100780c */ /* 0x000fc80004f24270 */
[----:B------:R-:W-:-:S13]  /*0420*/  PLOP3.LUT P1, PT, P0, P1, PT, 0x80, 0x8 ;  /* 0x000000000008781c */ /* 0x000fda0000723070 */
[----:B------:R-:W0:Y:S01]  /*0430*/  @P1 LDC.64 R16, c[0x0][0x388] ;  /* 0x0000e200ff101b82 */ /* 0x000e220000000a00 */
[----:B------:R-:W-:Y:S07]  /*0440*/  @P1 WARPSYNC.ALL ;  /* 0x0000000000001948 */ /* 0x000fee0003800000 */
[----:B------:R-:W1:Y:S01]  /*0450*/  @P1 LDC.64 R18, c[0x0][0x380] ;  /* 0x0000e000ff121b82 */ /* 0x000e620000000a00 */
[----:B0-----:R-:W-:-:S05]  /*0460*/  @P1 IMAD.WIDE.U32 R28, R20, 0x4, R16 ;  /* 0x00000004141c1825 */ /* 0x001fca00078e0010 */
[----:B------:R0:W2:Y:S01]  /*0470*/  @P1 LDG.E R27, desc[UR10][R28.64] ;  /* 0x0000000a1c1b1981 */ /* 0x0000a2000c1e1900 */
[----:B------:R-:W-:Y:S01]  /*0480*/  IADD3 R17, PT, PT, R9, -0x2, RZ ;  /* 0xfffffffe09117810 */ /* 0x000fe20007ffe0ff */
[----:B-1----:R-:W-:-:S03]  /*0490*/  @P1 IMAD.WIDE R18, R11, 0x4, R18 ;  /* 0x000000040b121825 */ /* 0x002fc600078e0212 */
[----:B------:R-:W-:-:S04]  /*04a0*/  ISETP.GE.AND P2, PT, R17, R26, PT ;  /* 0x0000001a1100720c */ /* 0x000fc80003f46270 */
[----:B------:R-:W-:-:S04]  /*04b0*/  ISETP.GT.AND P2, PT, R17, -0x1, !P2 ;  /* 0xffffffff1100780c */ /* 0x000fc80005744270 */
[----:B------:R-:W-:-:S13]  /*04c0*/  PLOP3.LUT P2, PT, P0, P2, PT, 0x80, 0x8 ;  /* 0x000000000008781c */ /* 0x000fda0000745070 */
[----:B------:R-:W0:Y:S02]  /*04d0*/  @P2 LDC.64 R16, c[0x0][0x388] ;  /* 0x0000e200ff102b82 */ /* 0x000e240000000a00 */
[----:B0-----:R-:W-:Y:S01]  /*04e0*/  @P2 IMAD.WIDE.U32 R28, R25, 0x4, R16 ;  /* 0x00000004191c2825 */ /* 0x001fe200078e0010 */
[----:B--2---:R-:W-:Y:S05]  /*04f0*/  @P1 STS [R7], R27 ;  /* 0x0000001b07001388 */ /* 0x004fea0000000800 */
[----:B------:R-:W-:Y:S06]  /*0500*/  @P1 BAR.SYNC.DEFER_BLOCKING 0x0 ;  /* 0x0000000000001b1d */ /* 0x000fec0000010000 */
[----:B------:R-:W2:Y:S04]  /*0510*/  @P1 LDG.E R19, desc[UR10][R18.64] ;  /* 0x0000000a12131981 */ /* 0x000ea8000c1e1900 */
[----:B------:R-:W2:Y:S01]  /*0520*/  @P1 LDS R16, [R7] ;  /* 0x0000000007101984 */ /* 0x000ea20000000800 */
[----:B------:R-:W-:Y:S06]  /*0530*/  @P1 BAR.SYNC.DEFER_BLOCKING 0x0 ;  /* 0x0000000000001b1d */ /* 0x000fec0000010000 */
[----:B------:R-:W3:Y:S01]  /*0540*/  @P2 LDG.E R28, desc[UR10][R28.64] ;  /* 0x0000000a1c1c2981 */ /* 0x000ee2000c1e1900 */
[----:B------:R-:W-:Y:S01]  /*0550*/  VIADD R17, R9, 0xffffffff ;  /* 0xffffffff09117836 */ /* 0x000fe20000000000 */
[----:B------:R-:W-:Y:S05]  /*0560*/  @P2 WARPSYNC.ALL ;  /* 0x0000000000002948 */ /* 0x000fea0003800000 */
[----:B------:R-:W-:-:S04]  /*0570*/  ISETP.GE.AND P3, PT, R17, R26, PT ;  /* 0x0000001a1100720c */ /* 0x000fc80003f66270 */
[----:B------:R-:W-:-:S04]  /*0580*/  ISETP.GT.AND P3, PT, R17, -0x1, !P3 ;  /* 0xffffffff1100780c */ /* 0x000fc80005f64270 */
[----:B------:R-:W-:Y:S01]  /*0590*/  PLOP3.LUT P3, PT, P0, P3, PT, 0x80, 0x8 ;  /* 0x000000000008781c */ /* 0x000fe20000767070 */
[----:B--2---:R-:W-:Y:S02]  /*05a0*/  @P1 FFMA R0, R19, R16, R0 ;  /* 0x0000001013001223 */ /* 0x004fe40000000000 */
[----:B------:R-:W0:Y:S10]  /*05b0*/  @P2 LDC.64 R16, c[0x0][0x380] ;  /* 0x0000e000ff102b82 */ /* 0x000e340000000a00 */
[----:B------:R-:W1:Y:S01]  /*05c0*/  @P3 LDC.64 R18, c[0x0][0x388] ;  /* 0x0000e200ff123b82 */ /* 0x000e620000000a00 */
[----:B0-----:R-:W-:Y:S01]  /*05d0*/  @P2 IMAD.WIDE R16, R21, 0x4, R16 ;  /* 0x0000000415102825 */ /* 0x001fe200078e0210 */
[----:B---3--:R1:W-:Y:S06]  /*05e0*/  @P2 STS [R7], R28 ;  /* 0x0000001c07002388 */ /* 0x0083ec0000000800 */
[----:B------:R-:W-:Y:S01]  /*05f0*/  @P2 BAR.SYNC.DEFER_BLOCKING 0x0 ;  /* 0x0000000000002b1d */ /* 0x000fe20000010000 */
[----:B-1----:R-:W-:-:S05]  /*0600*/  @P3 IMAD.WIDE.U32 R28, R23, 0x4, R18 ;  /* 0x00000004171c3825 */ /* 0x002fca00078e0012 */
[----:B------:R-:W2:Y:S04]  /*0610*/  @P2 LDG.E R17, desc[UR10][R16.64] ;  /* 0x0000000a10112981 */ /* 0x000ea8000c1e1900 */
[----:B------:R-:W2:Y:S01]  /*0620*/  @P2 LDS R18, [R7] ;  /* 0x0000000007122984 */ /* 0x000ea20000000800 */
[----:B------:R-:W-:Y:S06]  /*0630*/  @P2 BAR.SYNC.DEFER_BLOCKING 0x0 ;  /* 0x0000000000002b1d */ /* 0x000fec0000010000 */
[----:B------:R-:W3:Y:S01]  /*0640*/  @P3 LDG.E R27, desc[UR10][R28.64] ;  /* 0x0000000a1c1b3981 */ /* 0x000ee2000c1e1900 */
[C---:B------:R-:W-:Y:S01]  /*0650*/  ISETP.GE.AND P1, PT, R9.reuse, R26, PT ;  /* 0x0000001a0900720c */ /* 0x040fe20003f26270 */
[----:B------:R-:W-:Y:S05]  /*0660*/  @P3 WARPSYNC.ALL ;  /* 0x0000000000003948 */ /* 0x000fea0003800000 */
[----:B------:R-:W-:-:S04]  /*0670*/  ISETP.GT.AND P1, PT, R9, -0x1, !P1 ;  /* 0xffffffff0900780c */ /* 0x000fc80004f24270 */
[----:B------:R-:W-:Y:S01]  /*0680*/  PLOP3.LUT P1, PT, P0, P1, PT, 0x80, 0x8 ;  /* 0x000000000008781c */ /* 0x000fe20000723070 */
[----:B--2---:R-:W-:Y:S02]  /*0690*/  @P2 FFMA R0, R17, R18, R0 ;  /* 0x0000001211002223 */ /* 0x004fe40000000000 */
[----:B------:R-:W0:Y:S10]  /*06a0*/  @P3 LDC.64 R18, c[0x0][0x380] ;  /* 0x0000e000ff123b82 */ /* 0x000e340000000a00 */
[----:B------:R-:W1:Y:S01]  /*06b0*/  @P1 LDC.64 R16, c[0x0][0x388] ;  /* 0x0000e200ff101b82 */ /* 0x000e620000000a00 */
[----:B0-----:R-:W-:Y:S01]  /*06c0*/  @P3 IMAD.WIDE R18, R15, 0x4, R18 ;  /* 0x000000040f123825 */ /* 0x001fe200078e0212 */
[----:B---3--:R0:W-:Y:S03]  /*06d0*/  @P3 STS [R7], R27 ;  /* 0x0000001b07003388 */ /* 0x0081e60000000800 */
[----:B-1----:R-:W-:-:S03]  /*06e0*/  @P1 IMAD.WIDE.U32 R16, R22, 0x4, R16 ;  /* 0x0000000416101825 */ /* 0x002fc600078e0010 */
[----:B------:R-:W-:Y:S08]  /*06f0*/  @P3 BAR.SYNC.DEFER_BLOCKING 0x0 ;  /* 0x0000000000003b1d */ /* 0x000ff00000010000 */
[----:B0-----:R-:W0:Y:S01]  /*0700*/  @P1 LDC.64 R26, c[0x0][0x380] ;  /* 0x0000e000ff1a1b82 */ /* 0x001e220000000a00 */
[----:B------:R-:W2:Y:S04]  /*0710*/  @P3 LDG.E R19, desc[UR10][R18.64] ;  /* 0x0000000a12133981 */ /* 0x000ea8000c1e1900 */
[----:B------:R-:W2:Y:S03]  /*0720*/  @P3 LDS R29, [R7] ;  /* 0x00000000071d3984 */ /* 0x000ea60000000800 */
[----:B------:R-:W-:Y:S06]  /*0730*/  @P3 BAR.SYNC.DEFER_BLOCKING 0x0 ;  /* 0x0000000000003b1d */ /* 0x000fec0000010000 */
[----:B------:R-:W3:Y:S01]  /*0740*/  @P1 LDG.E R16, desc[UR10][R16.64] ;  /* 0x0000000a10101981 */ /* 0x000ee2000c1e1900 */
[----:B------:R-:W-:Y:S05]  /*0750*/  @P1 WARPSYNC.ALL ;  /* 0x0000000000001948 */ /* 0x000fea0003800000 */
[----:B0-----:R-:W-:Y:S01]  /*0760*/  @P1 IMAD.WIDE R26, R13, 0x4, R26 ;  /* 0x000000040d1a1825 */ /* 0x001fe200078e021a */
[----:B---3--:R0:W-:Y:S01]  /*0770*/  @P1 STS [R7], R16 ;  /* 0x0000001007001388 */ /* 0x0081e20000000800 */
[----:B------:R-:W-:Y:S06]  /*0780*/  @P1 BAR.SYNC.DEFER_BLOCKING 0x0 ;  /* 0x0000000000001b1d */ /* 0x000fec0000010000 */
[----:B------:R-:W3:Y:S01]  /*0790*/  @P1 LDG.E R27, desc[UR10][R26.64] ;  /* 0x0000000a1a1b1981 */ /* 0x000ee2000c1e1900 */
[----:B--2---:R-:W-:Y:S01]  /*07a0*/  @P3 FFMA R0, R19, R29, R0 ;  /* 0x0000001d13003223 */ /* 0x004fe20000000000 */
[----:B------:R-:W-:Y:S01]  /*07b0*/  IADD3 R24, PT, PT, R24, 0x4, RZ ;  /* 0x0000000418187810 */ /* 0x000fe20007ffe0ff */
[----:B0-----:R-:W-:Y:S01]  /*07c0*/  IMAD.U32 R16, RZ, RZ, UR9 ;  /* 0x00000009ff107e24 */ /* 0x001fe2000f8e00ff */
[----:B------:R-:W3:Y:S01]  /*07d0*/  @P1 LDS R28, [R7] ;  /* 0x00000000071c1984 */ /* 0x000ee20000000800 */
[----:B------:R-:W-:-:S02]  /*07e0*/  MOV R18, UR12 ;  /* 0x0000000c00127c02 */ /* 0x000fc40008000f00 */
[----:B------:R-:W-:Y:S01]  /*07f0*/  IADD3 R9, PT, PT, R9, 0x4, RZ ;  /* 0x0000000409097810 */ /* 0x000fe20007ffe0ff */
[----:B------:R-:W-:Y:S01]  /*0800*/  IMAD R11, R16, 0x4, R11 ;  /* 0x00000004100b7824 */ /* 0x000fe200078e020b */
[C---:B------:R-:W-:Y:S01]  /*0810*/  LEA R20, R18.reuse, R20, 0x2 ;  /* 0x0000001412147211 */ /* 0x040fe200078e10ff */
[C---:B------:R-:W-:Y:S01]  /*0820*/  IMAD R23, R18.reuse, 0x4, R23 ;  /* 0x0000000412177824 */ /* 0x040fe200078e0217 */
[----:B------:R-:W-:Y:S01]  /*0830*/  LEA R25, R18, R25, 0x2 ;  /* 0x0000001912197211 */ /* 0x000fe200078e10ff */
[C---:B------:R-:W-:Y:S01]  /*0840*/  IMAD R13, R16.reuse, 0x4, R13 ;  /* 0x00000004100d7824 */ /* 0x040fe200078e020d */
[C---:B------:R-:W-:Y:S02]  /*0850*/  LEA R21, R16.reuse, R21, 0x2 ;  /* 0x0000001510157211 */ /* 0x040fe400078e10ff */
[----:B------:R-:W-:Y:S02]  /*0860*/  LEA R15, R16, R15, 0x2 ;  /* 0x0000000f100f7211 */ /* 0x000fe400078e10ff */
[----:B------:R-:W-:Y:S01]  /*0870*/  LEA R22, R18, R22, 0x2 ;  /* 0x0000001612167211 */ /* 0x000fe200078e10ff */
[----:B------:R-:W-:Y:S01]  /*0880*/  @P1 BAR.SYNC.DEFER_BLOCKING 0x0 ;  /* 0x0000000000001b1d */ /* 0x000fe20000010000 */
[----:B---3--:R-:W-:Y:S01]  /*0890*/  @P1 FFMA R0, R27, R28, R0 ;  /* 0x0000001c1b001223 */ /* 0x008fe20000000000 */
[----:B------:R-:W-:-:S13]  /*08a0*/  ISETP.NE.AND P1, PT, R24, RZ, PT ;  /* 0x000000ff1800720c */ /* 0x000fda0003f25270 */
[----:B------:R-:W-:Y:S05]  /*08b0*/  @P1 BRA `(.L_x_3) ;  /* 0xfffffff800c81947 */ /* 0x000fea000383ffff */
[----:B------:R-:W-:Y:S05]  /*08c0*/  BSYNC B1 ;  /* 0x0000000000017941 */ /* 0x000fea0003800000 */
.L_x_2:
[----:B------:R-:W-:-:S07]  /*08d0*/  MOV R11, UR8 ;  /* 0x00000008000b7c02 */ /* 0x000fce0008000f00 */
.L_x_1:
[----:B------:R-:W-:-:S09]  /*08e0*/  UISETP.NE.AND UP0, UPT, UR7, URZ, UPT ;  /* 0x000000ff0700728c */ /* 0x000fd2000bf05270 */
[----:B------:R-:W-:Y:S05]  /*08f0*/  BRA.U !UP0, `(.L_x_4) ;  /* 0x0000000508047547 */ /* 0x000fea000b800000 */
[----:B------:R-:W0:Y:S01]  /*0900*/  LDC R13, c[0x0][0x39c] ;  /* 0x0000e700ff0d7b82 */ /* 0x000e220000000800 */
[----:B------:R-:W-:Y:S01]  /*0910*/  IADD3 R24, PT, PT, R4, R11, RZ ;  /* 0x0000000b04187210 */ /* 0x000fe20007ffe0ff */
[----:B------:R-:W-:-:S03]  /*0920*/  IMAD.IADD R9, R6, 0x1, R5 ;  /* 0x0000000106097824 */ /* 0x000fc600078e0205 */
[----:B0-----:R-:W-:-:S04]  /*0930*/  ISETP.GE.AND P1, PT, R24, R13, PT ;  /* 0x0000000d1800720c */ /* 0x001fc80003f26270 */
[----:B------:R-:W-:-:S04]  /*0940*/  ISETP.GT.AND P1, PT, R24, -0x1, !P1 ;  /* 0xffffffff1800780c */ /* 0x000fc80004f24270 */
[----:B------:R-:W-:-:S13]  /*0950*/  PLOP3.LUT P1, PT, P0, P1, PT, 0x80, 0x8 ;  /* 0x000000000008781c */ /* 0x000fda0000723070 */
[----:B------:R-:W-:Y:S05]  /*0960*/  @!P1 BRA `(.L_x_5) ;  /* 0x0000000000389947 */ /* 0x000fea0003800000 */
[----:B------:R-:W0:Y:S01]  /*0970*/  LDC.64 R20, c[0x0][0x388] ;  /* 0x0000e200ff147b82 */ /* 0x000e220000000a00 */
[----:B------:R-:W-:-:S04]  /*0980*/  IMAD R23, R11, R18, R5 ;  /* 0x000000120b177224 */ /* 0x000fc800078e0205 */
[----:B0-----:R-:W-:-:S03]  /*0990*/  IMAD.WIDE.U32 R22, R23, 0x4, R20 ;  /* 0x0000000417167825 */ /* 0x001fc600078e0014 */
[----:B------:R-:W0:Y:S03]  /*09a0*/  LDC.64 R20, c[0x0][0x380] ;  /* 0x0000e000ff147b82 */ /* 0x000e260000000a00 */
[----:B------:R-:W2:Y:S01]  /*09b0*/  LDG.E R22, desc[UR10][R22.64] ;  /* 0x0000000a16167981 */ /* 0x000ea2000c1e1900 */
[----:B------:R-:W-:Y:S05]  /*09c0*/  WARPSYNC.ALL ;  /* 0x0000000000007948 */ /* 0x000fea0003800000 */
[----:B------:R-:W-:-:S04]  /*09d0*/  IMAD R15, R24, R16, R9 ;  /* 0x00000010180f7224 */ /* 0x000fc800078e0209 */
[----:B0-----:R-:W-:Y:S01]  /*09e0*/  IMAD.WIDE R20, R15, 0x4, R20 ;  /* 0x000000040f147825 */ /* 0x001fe200078e0214 */
[----:B--2---:R-:W-:Y:S01]  /*09f0*/  STS [R7], R22 ;  /* 0x0000001607007388 */ /* 0x004fe20000000800 */
[----:B------:R-:W-:Y:S06]  /*0a00*/  BAR.SYNC.DEFER_BLOCKING 0x0 ;  /* 0x0000000000007b1d */ /* 0x000fec0000010000 */
[----:B------:R-:W2:Y:S04]  /*0a10*/  LDG.E R21, desc[UR10][R20.64] ;  /* 0x0000000a14157981 */ /* 0x000ea8000c1e1900 */
[----:B------:R-:W2:Y:S01]  /*0a20*/  LDS R15, [R7] ;  /* 0x00000000070f7984 */ /* 0x000ea20000000800 */
[----:B------:R-:W-:Y:S01]  /*0a30*/  BAR.SYNC.DEFER_BLOCKING 0x0 ;  /* 0x0000000000007b1d */ /* 0x000fe20000010000 */
[----:B--2---:R-:W-:-:S07]  /*0a40*/  FFMA R0, R21, R15, R0 ;  /* 0x0000000f15007223 */ /* 0x004fce0000000000 */
.L_x_5:
[----:B------:R-:W-:-:S09]  /*0a50*/  UISETP.NE.AND UP0, UPT, UR7, 0x1, UPT ;  /* 0x000000010700788c */ /* 0x000fd2000bf05270 */
[----:B------:R-:W-:Y:S05]  /*0a60*/  BRA.U !UP0, `(.L_x_4) ;  /* 0x0000000108a87547 */ /* 0x000fea000b800000 */
[----:B------:R-:W-:-:S04]  /*0a70*/  IADD3 R26, PT, PT, R24, 0x1, RZ ;  /* 0x00000001181a7810 */ /* 0x000fc80007ffe0ff */
[----:B------:R-:W-:-:S04]  /*0a80*/  ISETP.GE.AND P1, PT, R26, R13, PT ;  /* 0x0000000d1a00720c */ /* 0x000fc80003f26270 */
[----:B------:R-:W-:-:S04]  /*0a90*/  ISETP.GT.AND P1, PT, R26, -0x1, !P1 ;  /* 0xffffffff1a00780c */ /* 0x000fc80004f24270 */
[----:B------:R-:W-:-:S13]  /*0aa0*/  PLOP3.LUT P1, PT, P0, P1, PT, 0x80, 0x8 ;  /* 0x000000000008781c */ /* 0x000fda0000723070 */
[----:B------:R-:W-:Y:S05]  /*0ab0*/  @!P1 BRA `(.L_x_6) ;  /* 0x00000000003c9947 */ /* 0x000fea0003800000 */
[----:B------:R-:W0:Y:S01]  /*0ac0*/  LDC.64 R20, c[0x0][0x388] ;  /* 0x0000e200ff147b82 */ /* 0x000e220000000a00 */
[----:B------:R-:W-:-:S05]  /*0ad0*/  IMAD R22, R11, R18, R18 ;  /* 0x000000120b167224 */ /* 0x000fca00078e0212 */
[----:B------:R-:W-:Y:S02]  /*0ae0*/  IADD3 R15, PT, PT, R22, R5, RZ ;  /* 0x00000005160f7210 */ /* 0x000fe40007ffe0ff */
[----:B------:R-:W1:Y:S03]  /*0af0*/  LDC.64 R22, c[0x0][0x380] ;  /* 0x0000e000ff167b82 */ /* 0x000e660000000a00 */
[----:B0-----:R-:W-:-:S06]  /*0b00*/  IMAD.WIDE.U32 R20, R15, 0x4, R20 ;  /* 0x000000040f147825 */ /* 0x001fcc00078e0014 */
[----:B------:R-:W2:Y:S01]  /*0b10*/  LDG.E R20, desc[UR10][R20.64] ;  /* 0x0000000a14147981 */ /* 0x000ea2000c1e1900 */
[----:B------:R-:W-:Y:S05]  /*0b20*/  WARPSYNC.ALL ;  /* 0x0000000000007948 */ /* 0x000fea0003800000 */
[----:B------:R-:W-:-:S04]  /*0b30*/  IMAD R15, R26, R16, R9 ;  /* 0x000000101a0f7224 */ /* 0x000fc800078e0209 */
[----:B-1----:R-:W-:Y:S01]  /*0b40*/  IMAD.WIDE R22, R15, 0x4, R22 ;  /* 0x000000040f167825 */ /* 0x002fe200078e0216 */
[----:B--2---:R-:W-:Y:S01]  /*0b50*/  STS [R7], R20 ;  /* 0x0000001407007388 */ /* 0x004fe20000000800 */
[----:B------:R-:W-:Y:S06]  /*0b60*/  BAR.SYNC.DEFER_BLOCKING 0x0 ;  /* 0x0000000000007b1d */ /* 0x000fec0000010000 */
[----:B------:R-:W2:Y:S04]  /*0b70*/  LDG.E R23, desc[UR10][R22.64] ;  /* 0x0000000a16177981 */ /* 0x000ea8000c1e1900 */
[----:B------:R-:W2:Y:S01]  /*0b80*/  LDS R15, [R7] ;  /* 0x00000000070f7984 */ /* 0x000ea20000000800 */
[----:B------:R-:W-:Y:S01]  /*0b90*/  BAR.SYNC.DEFER_BLOCKING 0x0 ;  /* 0x0000000000007b1d */ /* 0x000fe20000010000 */
[----:B--2---:R-:W-:-:S07]  /*0ba0*/  FFMA R0, R23, R15, R0 ;  /* 0x0000000f17007223 */ /* 0x004fce0000000000 */
.L_x_6:
[----:B------:R-:W-:-:S09]  /*0bb0*/  UISETP.NE.AND UP0, UPT, UR7, 0x2, UPT ;  /* 0x000000020700788c */ /* 0x000fd2000bf05270 */
[----:B------:R-:W-:Y:S05]  /*0bc0*/  BRA.U !UP0, `(.L_x_4) ;  /* 0x0000000108507547 */ /* 0x000fea000b800000 */
[----:B------:R-:W-:-:S05]  /*0bd0*/  VIADD R24, R24, 0x2 ;  /* 0x0000000218187836 */ /* 0x000fca0000000000 */
[----:B------:R-:W-:-:S04]  /*0be0*/  ISETP.GE.AND P1, PT, R24, R13, PT ;  /* 0x0000000d1800720c */ /* 0x000fc80003f26270 */
[----:B------:R-:W-:-:S04]  /*0bf0*/  ISETP.GT.AND P1, PT, R24, -0x1, !P1 ;  /* 0xffffffff1800780c */ /* 0x000fc80004f24270 */
[----:B------:R-:W-:-:S13]  /*0c00*/  PLOP3.LUT P1, PT, P0, P1, PT, 0x80, 0x8 ;  /* 0x000000000008781c */ /* 0x000fda0000723070 */
[----:B------:R-:W-:Y:S05]  /*0c10*/  @!P1 BRA `(.L_x_4) ;  /* 0x00000000003c9947 */ /* 0x000fea0003800000 */
[----:B------:R-:W0:Y:S01]  /*0c20*/  LDC.64 R20, c[0x0][0x388] ;  /* 0x0000e200ff147b82 */ /* 0x000e220000000a00 */
[----:B------:R-:W-:-:S05]  /*0c30*/  IADD3 R11, PT, PT, R11, 0x2, RZ ;  /* 0x000000020b0b7810 */ /* 0x000fca0007ffe0ff */
[----:B------:R-:W-:-:S04]  /*0c40*/  IMAD R11, R11, R18, R5 ;  /* 0x000000120b0b7224 */ /* 0x000fc800078e0205 */
[----:B0-----:R-:W-:Y:S02]  /*0c50*/  IMAD.WIDE.U32 R22, R11, 0x4, R20 ;  /* 0x000000040b167825 */ /* 0x001fe400078e0014 */
[----:B------:R-:W0:Y:S04]  /*0c60*/  LDC.64 R20, c[0x0][0x380] ;  /* 0x0000e000ff147b82 */ /* 0x000e280000000a00 */
        /* <DEDUP_REMOVED lines=10> */
.L_x_4:
[----:B------:R-:W-:-:S04]  /*0d10*/  IADD3 R5, PT, PT, R5, 0x1, RZ ;  /* 0x0000000105057810 */ /* 0x000fc80007ffe0ff */
[----:B------:R-:W-:-:S13]  /*0d20*/  ISETP.NE.AND P0, PT, R5, R18, PT ;  /* 0x000000120500720c */ /* 0x000fda0003f05270 */
[----:B------:R-:W-:Y:S05]  /*0d30*/  @P0 BRA `(.L_x_7) ;  /* 0xfffffff400500947 */ /* 0x000fea000383ffff */
[----:B------:R-:W-:Y:S05]  /*0d40*/  BSYNC B0 ;  /* 0x0000000000007941 */ /* 0x000fea0003800000 */
.L_x_0:
[----:B------:R-:W0:Y:S02]  /*0d50*/  LDC.64 R6, c[0x0][0x398] ;  /* 0x0000e600ff067b82 */ /* 0x000e240000000a00 */
[----:B0-----:R-:W-:-:S04]  /*0d60*/  ISETP.GE.AND P0, PT, R2, R7, PT ;  /* 0x000000070200720c */ /* 0x001fc80003f06270 */
[----:B------:R-:W-:-:S13]  /*0d70*/  ISETP.GE.OR P0, PT, R3, R6, P0 ;  /* 0x000000060300720c */ /* 0x000fda0000706670 */
[----:B------:R-:W-:Y:S05]  /*0d80*/  @P0 EXIT ;  /* 0x000000000000094d */ /* 0x000fea0003800000 */
[----:B------:R-:W0:Y:S01]  /*0d90*/  LDC.64 R4, c[0x0][0x390] ;  /* 0x0000e400ff047b82 */ /* 0x000e220000000a00 */
[----:B------:R-:W-:-:S04]  /*0da0*/  IMAD R3, R2, R6, R3 ;  /* 0x0000000602037224 */ /* 0x000fc800078e0203 */
[----:B0-----:R-:W-:-:S05]  /*0db0*/  IMAD.WIDE R2, R3, 0x4, R4 ;  /* 0x0000000403027825 */ /* 0x001fca00078e0204 */
[----:B------:R-:W-:Y:S01]  /*0dc0*/  STG.E desc[UR10][R2.64], R0 ;  /* 0x0000000002007986 */ /* 0x000fe2000c10190a */
[----:B------:R-:W-:Y:S05]  /*0dd0*/  EXIT ;  /* 0x000000000000794d */ /* 0x000fea0003800000 */
.L_x_8:
[----:B------:R-:W-:-:S00]  /*0de0*/  BRA `(.L_x_8) ;  /* 0xfffffffc00fc7947 */ /* 0x000fc0000383ffff */
[----:B------:R-:W-:-:S00]  /*0df0*/  NOP ;  /* 0x0000000000007918 */ /* 0x000fc00000000000 */
        /* <DEDUP_REMOVED lines=8> */
.L_x_9:


//--------------------- .nv.shared._Z20convolution2D_kernelPfS_S_iii --------------------------
	.section	.nv.shared._Z20convolution2D_kernelPfS_S_iii,"aw",@nobits
	.sectionflags	@""
	.align	4
.nv.shared._Z20convolution2D_kernelPfS_S_iii:
	.zero		2048


//--------------------- .nv.shared.reserved.0     --------------------------
	.section	.nv.shared.reserved.0,"aw",@nobits
	.weak		__nv_reservedSMEM_offset_0_alias
	.size		__nv_reservedSMEM_offset_0_alias, 0, 64
	.other		__nv_reservedSMEM_offset_0_alias,@"STO_CUDA_RESERVED_SHARED STV_DEFAULT"
__nv_reservedSMEM_offset_0_alias:
	.zero		0
	.zero		64


//--------------------- .nv.constant0._Z20convolution2D_kernelPfS_S_iii --------------------------
	.section	.nv.constant0._Z20convolution2D_kernelPfS_S_iii,"a",@progbits
	.sectionflags	@""
	.align	4
.nv.constant0._Z20convolution2D_kernelPfS_S_iii:
	.zero		932


//--------------------- SYMBOLS --------------------------

	.type		.nv.reservedSmem.offset0,@object
	.size		.nv.reservedSmem.offset0,0x4
	.type		.nv.reservedSmem.cap,@object
	.size		.nv.reservedSmem.cap,0x4
